	.headerflags	@"EF_CUDA_TEXMODE_UNIFIED EF_CUDA_64BIT_ADDRESS EF_CUDA_ACCELERATORS EF_CUDA_SM90 EF_CUDA_VIRTUAL_SM(EF_CUDA_SM90)"
	.elftype	@"ET_EXEC"


//--------------------- .nv.info                  --------------------------
	.section	.nv.info,"",@"SHT_CUDA_INFO"
	.align	4


	//----- nvinfo : EIATTR_REGCOUNT
	.align		4
        /*0000*/ 	.byte	0x04, 0x2f
        /*0002*/ 	.short	(.L_3 - .L_2)
	.align		4
.L_2:
        /*0004*/ 	.word	index@(triton_poi_fused__native_batch_norm_legit_no_training_add_convolution_relu_42)
        /*0008*/ 	.word	0x00000020


	//----- nvinfo : EIATTR_MIN_STACK_SIZE
	.align		4
.L_3:
        /*000c*/ 	.byte	0x04, 0x12
        /*000e*/ 	.short	(.L_5 - .L_4)
	.align		4
.L_4:
        /*0010*/ 	.word	index@(triton_poi_fused__native_batch_norm_legit_no_training_add_convolution_relu_42)
        /*0014*/ 	.word	0x00000000


	//----- nvinfo : EIATTR_FRAME_SIZE
	.align		4
.L_5:
        /*0018*/ 	.byte	0x04, 0x11
        /*001a*/ 	.short	(.L_7 - .L_6)
	.align		4
.L_6:
        /*001c*/ 	.word	index@(triton_poi_fused__native_batch_norm_legit_no_training_add_convolution_relu_42)
        /*0020*/ 	.word	0x00000000


	//----- nvinfo : EIATTR_MIN_STACK_SIZE
	.align		4
.L_7:
        /*0024*/ 	.byte	0x04, 0x12
        /*0026*/ 	.short	(.L_9 - .L_8)
	.align		4
.L_8:
        /*0028*/ 	.word	index@(triton_poi_fused__native_batch_norm_legit_no_training_add_convolution_relu_42)
        /*002c*/ 	.word	0x00000000
.L_9:


//--------------------- .nv.info.triton_poi_fused__native_batch_norm_legit_no_training_add_convolution_relu_42 --------------------------
	.section	.nv.info.triton_poi_fused__native_batch_norm_legit_no_training_add_convolution_relu_42,"",@"SHT_CUDA_INFO"
	.sectionflags	@""
	.align	4


	//----- nvinfo : EIATTR_CUDA_API_VERSION
	.align		4
        /*0000*/ 	.byte	0x04, 0x37
        /*0002*/ 	.short	(.L_11 - .L_10)
.L_10:
        /*0004*/ 	.word	0x0000007c


	//----- nvinfo : EIATTR_KPARAM_INFO
	.align		4
.L_11:
        /*0008*/ 	.byte	0x04, 0x17
        /*000a*/ 	.short	(.L_13 - .L_12)
.L_12:
        /*000c*/ 	.word	0x00000000
        /*0010*/ 	.short	0x0008
        /*0012*/ 	.short	0x0040
        /*0014*/ 	.byte	0x00, 0xf0, 0x11, 0x00


	//----- nvinfo : EIATTR_KPARAM_INFO
	.align		4
.L_13:
        /*0018*/ 	.byte	0x04, 0x17
        /*001a*/ 	.short	(.L_15 - .L_14)
.L_14:
        /*001c*/ 	.word	0x00000000
        /*0020*/ 	.short	0x0007
        /*0022*/ 	.short	0x0038
        /*0024*/ 	.byte	0x00, 0xf4, 0x21, 0x00


	//----- nvinfo : EIATTR_KPARAM_INFO
	.align		4
.L_15:
        /*0028*/ 	.byte	0x04, 0x17
        /*002a*/ 	.short	(.L_17 - .L_16)
.L_16:
        /*002c*/ 	.word	0x00000000
        /*0030*/ 	.short	0x0006
        /*0032*/ 	.short	0x0030
        /*0034*/ 	.byte	0x00, 0xf4, 0x21, 0x00


	//----- nvinfo : EIATTR_KPARAM_INFO
	.align		4
.L_17:
        /*0038*/ 	.byte	0x04, 0x17
        /*003a*/ 	.short	(.L_19 - .L_18)
.L_18:
        /*003c*/ 	.word	0x00000000
        /*0040*/ 	.short	0x0005
        /*0042*/ 	.short	0x0028
        /*0044*/ 	.byte	0x00, 0xf4, 0x21, 0x00


	//----- nvinfo : EIATTR_KPARAM_INFO
	.align		4
.L_19:
        /*0048*/ 	.byte	0x04, 0x17
        /*004a*/ 	.short	(.L_21 - .L_20)
.L_20:
        /*004c*/ 	.word	0x00000000
        /*0050*/ 	.short	0x0004
        /*0052*/ 	.short	0x0020
        /*0054*/ 	.byte	0x00, 0xf4, 0x21, 0x00


	//----- nvinfo : EIATTR_KPARAM_INFO
	.align		4
.L_21:
        /*0058*/ 	.byte	0x04, 0x17
        /*005a*/ 	.short	(.L_23 - .L_22)
.L_22:
        /*005c*/ 	.word	0x00000000
        /*0060*/ 	.short	0x0003
        /*0062*/ 	.short	0x0018
        /*0064*/ 	.byte	0x00, 0xf4, 0x21, 0x00


	//----- nvinfo : EIATTR_KPARAM_INFO
	.align		4
.L_23:
        /*0068*/ 	.byte	0x04, 0x17
        /*006a*/ 	.short	(.L_25 - .L_24)
.L_24:
        /*006c*/ 	.word	0x00000000
        /*0070*/ 	.short	0x0002
        /*0072*/ 	.short	0x0010
        /*0074*/ 	.byte	0x00, 0xf4, 0x21, 0x00


	//----- nvinfo : EIATTR_KPARAM_INFO
	.align		4
.L_25:
        /*0078*/ 	.byte	0x04, 0x17
        /*007a*/ 	.short	(.L_27 - .L_26)
.L_26:
        /*007c*/ 	.word	0x00000000
        /*0080*/ 	.short	0x0001
        /*0082*/ 	.short	0x0008
        /*0084*/ 	.byte	0x00, 0xf4, 0x21, 0x00


	//----- nvinfo : EIATTR_KPARAM_INFO
	.align		4
.L_27:
        /*0088*/ 	.byte	0x04, 0x17
        /*008a*/ 	.short	(.L_29 - .L_28)
.L_28:
        /*008c*/ 	.word	0x00000000
        /*0090*/ 	.short	0x0000
        /*0092*/ 	.short	0x0000
        /*0094*/ 	.byte	0x00, 0xf4, 0x21, 0x00


	//----- nvinfo : EIATTR_SPARSE_MMA_MASK
	.align		4
.L_29:
        /*0098*/ 	.byte	0x03, 0x50
        /*009a*/ 	.short	0x0000


	//----- nvinfo : EIATTR_MAXREG_COUNT
	.align		4
        /*009c*/ 	.byte	0x03, 0x1b
        /*009e*/ 	.short	0x00ff


	//----- nvinfo : EIATTR_EXIT_INSTR_OFFSETS
	.align		4
        /*00a0*/ 	.byte	0x04, 0x1c
        /*00a2*/ 	.short	(.L_31 - .L_30)


	//   ....[0]....
.L_30:
        /*00a4*/ 	.word	0x00000870


	//----- nvinfo : EIATTR_REQNTID
	.align		4
.L_31:
        /*00a8*/ 	.byte	0x04, 0x10
        /*00aa*/ 	.short	(.L_33 - .L_32)
.L_32:
        /*00ac*/ 	.word	0x00000080
        /*00b0*/ 	.word	0x00000001
        /*00b4*/ 	.word	0x00000001


	//----- nvinfo : EIATTR_CBANK_PARAM_SIZE
	.align		4
.L_33:
        /*00b8*/ 	.byte	0x03, 0x19
        /*00ba*/ 	.short	0x0044


	//----- nvinfo : EIATTR_PARAM_CBANK
	.align		4
        /*00bc*/ 	.byte	0x04, 0x0a
        /*00be*/ 	.short	(.L_35 - .L_34)
	.align		4
.L_34:
        /*00c0*/ 	.word	index@(.nv.constant0.triton_poi_fused__native_batch_norm_legit_no_training_add_convolution_relu_42)
        /*00c4*/ 	.short	0x0210
        /*00c6*/ 	.short	0x0044


	//----- nvinfo : EIATTR_SW_WAR
	.align		4
.L_35:
        /*00c8*/ 	.byte	0x04, 0x36
        /*00ca*/ 	.short	(.L_37 - .L_36)
.L_36:
        /*00cc*/ 	.word	0x00000008
.L_37:


//--------------------- .nv.callgraph             --------------------------
	.section	.nv.callgraph,"",@"SHT_CUDA_CALLGRAPH"
	.align	4
	.sectionentsize	8
	.align		4
        /*0000*/ 	.word	0x00000000
	.align		4
        /*0004*/ 	.word	0xffffffff
	.align		4
        /*0008*/ 	.word	0x00000000
	.align		4
        /*000c*/ 	.word	0xfffffffe
	.align		4
        /*0010*/ 	.word	0x00000000
	.align		4
        /*0014*/ 	.word	0xfffffffd
	.align		4
        /*0018*/ 	.word	0x00000000
	.align		4
        /*001c*/ 	.word	0xfffffffc


//--------------------- .nv.constant4             --------------------------
	.section	.nv.constant4,"a",@progbits
	.align	8
	.align		8
.nv.constant4:
        /*0000*/ 	.dword	_$_str
	.align		8
        /*0008*/ 	.dword	_$_str_$_2


//--------------------- .text.triton_poi_fused__native_batch_norm_legit_no_training_add_convolution_relu_42 --------------------------
	.section	.text.triton_poi_fused__native_batch_norm_legit_no_training_add_convolution_relu_42,"ax",@progbits
	.align	128
        .global         triton_poi_fused__native_batch_norm_legit_no_training_add_convolution_relu_42
        .type           triton_poi_fused__native_batch_norm_legit_no_training_add_convolution_relu_42,@function
        .size           triton_poi_fused__native_batch_norm_legit_no_training_add_convolution_relu_42,(.L_x_1 - triton_poi_fused__native_batch_norm_legit_no_training_add_convolution_relu_42)
        .other          triton_poi_fused__native_batch_norm_legit_no_training_add_convolution_relu_42,@"STO_CUDA_ENTRY STV_DEFAULT"
triton_poi_fused__native_batch_norm_legit_no_training_add_convolution_relu_42:
.text.triton_poi_fused__native_batch_norm_legit_no_training_add_convolution_relu_42:
[----:B------:R-:W-:Y:S01]  /*0000*/  LDC R1, c[0x0][0x28] ;  /* 0x00000a00ff017b82 */ /* 0x000fe20000000800 */
[----:B------:R-:W1:Y:S01]  /*0010*/  S2R R0, SR_TID.X ;  /* 0x0000000000007919 */ /* 0x000e620000002100 */
[----:B------:R-:W-:-:S06]  /*0020*/  ULDC.64 UR4, c[0x0][0x208] ;  /* 0x0000820000047ab9 */ /* 0x000fcc0000000a00 */
[----:B------:R-:W2:Y:S01]  /*0030*/  LDC.64 R28, c[0x0][0x218] ;  /* 0x00008600ff1c7b82 */ /* 0x000ea20000000a00 */
[----:B------:R-:W3:Y:S07]  /*0040*/  S2R R3, SR_CTAID.X ;  /* 0x0000000000037919 */ /* 0x000eee0000002500 */
[----:B------:R-:W4:Y:S08]  /*0050*/  LDC.64 R26, c[0x0][0x210] ;  /* 0x00008400ff1a7b82 */ /* 0x000f300000000a00 */
[----:B------:R-:W5:Y:S08]  /*0060*/  LDC.64 R22, c[0x0][0x220] ;  /* 0x00008800ff167b82 */ /* 0x000f700000000a00 */
[----:B------:R-:W2:Y:S01]  /*0070*/  LDC.64 R24, c[0x0][0x230] ;  /* 0x00008c00ff187b82 */ /* 0x000ea20000000a00 */
[----:B-1----:R-:W-:-:S07]  /*0080*/  SHF.L.U32 R0, R0, 0x2, RZ ;  /* 0x0000000200007819 */ /* 0x002fce00000006ff */
[----:B------:R-:W1:Y:S01]  /*0090*/  LDC.64 R18, c[0x0][0x238] ;  /* 0x00008e00ff127b82 */ /* 0x000e620000000a00 */
[----:B---3--:R-:W-:Y:S02]  /*00a0*/  SHF.R.S32.HI R5, RZ, 0x15, R3 ;  /* 0x00000015ff057819 */ /* 0x008fe40000011403 */
[----:B------:R-:W-:Y:S02]  /*00b0*/  LOP3.LUT R0, R0, 0x1fc, RZ, 0xc0, !PT ;  /* 0x000001fc00007812 */ /* 0x000fe400078ec0ff */
[----:B------:R-:W-:Y:S02]  /*00c0*/  SGXT R5, R5, 0x1 ;  /* 0x000000010505781a */ /* 0x000fe40000000200 */
[----:B------:R-:W-:Y:S02]  /*00d0*/  LEA R0, R3, R0, 0xa ;  /* 0x0000000003007211 */ /* 0x000fe400078e50ff */
[----:B------:R-:W3:Y:S02]  /*00e0*/  LDC.64 R2, c[0x0][0x228] ;  /* 0x00008a00ff027b82 */ /* 0x000ee40000000a00 */
[----:B------:R-:W-:-:S04]  /*00f0*/  LEA.HI R5, R5, R0, RZ, 0xa ;  /* 0x0000000005057211 */ /* 0x000fc800078f50ff */
[----:B------:R-:W-:Y:S02]  /*0100*/  SHF.R.S32.HI R21, RZ, 0xa, R5 ;  /* 0x0000000aff157819 */ /* 0x000fe40000011405 */
[----:B------:R-:W-:Y:S02]  /*0110*/  IADD3 R5, R5, 0x200, RZ ;  /* 0x0000020005057810 */ /* 0x000fe40007ffe0ff */
[----:B------:R-:W-:Y:S02]  /*0120*/  LEA.HI R4, R21, R21, RZ, 0x7 ;  /* 0x0000001515047211 */ /* 0x000fe400078f38ff */
[----:B------:R-:W-:Y:S02]  /*0130*/  SHF.R.S32.HI R5, RZ, 0xa, R5 ;  /* 0x0000000aff057819 */ /* 0x000fe40000011405 */
[----:B------:R-:W-:Y:S02]  /*0140*/  LOP3.LUT R4, R4, 0xffffff80, RZ, 0xc0, !PT ;  /* 0xffffff8004047812 */ /* 0x000fe400078ec0ff */
[----:B------:R-:W-:-:S02]  /*0150*/  LEA.HI R6, R5, R5, RZ, 0x7 ;  /* 0x0000000505067211 */ /* 0x000fc400078f38ff */
[----:B------:R-:W-:Y:S02]  /*0160*/  IADD3 R21, R21, -R4, RZ ;  /* 0x8000000415157210 */ /* 0x000fe40007ffe0ff */
[----:B------:R-:W-:-:S03]  /*0170*/  LOP3.LUT R6, R6, 0xffffff80, RZ, 0xc0, !PT ;  /* 0xffffff8006067812 */ /* 0x000fc600078ec0ff */
[----:B---3--:R-:W-:Y:S01]  /*0180*/  IMAD.WIDE R14, R21, 0x4, R2 ;  /* 0x00000004150e7825 */ /* 0x008fe200078e0202 */
[----:B------:R-:W-:-:S05]  /*0190*/  IADD3 R13, R5, -R6, RZ ;  /* 0x80000006050d7210 */ /* 0x000fca0007ffe0ff */
[----:B------:R-:W3:Y:S01]  /*01a0*/  LDG.E.EL R14, desc[UR4][R14.64] ;  /* 0x000000040e0e7981 */ /* 0x000ee2000c2e1900 */
[----:B------:R-:W-:-:S06]  /*01b0*/  IMAD.WIDE R16, R13, 0x4, R2 ;  /* 0x000000040d107825 */ /* 0x000fcc00078e0202 */
[----:B------:R-:W3:Y:S01]  /*01c0*/  LDG.E.EL R17, desc[UR4][R16.64] ;  /* 0x0000000410117981 */ /* 0x000ee2000c2e1900 */
[----:B--2---:R-:W-:-:S04]  /*01d0*/  IMAD.WIDE R6, R21, 0x4, R28 ;  /* 0x0000000415067825 */ /* 0x004fc800078e021c */
[----:B----4-:R-:W-:Y:S01]  /*01e0*/  IMAD.WIDE R26, R0, 0x4, R26 ;  /* 0x00000004001a7825 */ /* 0x010fe200078e021a */
[----:B------:R-:W2:Y:S03]  /*01f0*/  LDG.E.EL R3, desc[UR4][R6.64] ;  /* 0x0000000406037981 */ /* 0x000ea6000c2e1900 */
[----:B-----5:R-:W-:Y:S01]  /*0200*/  IMAD.WIDE R4, R21, 0x4, R22 ;  /* 0x0000000415047825 */ /* 0x020fe200078e0216 */
[----:B------:R-:W2:Y:S04]  /*0210*/  LDG.E.128 R8, desc[UR4][R26.64] ;  /* 0x000000041a087981 */ /* 0x000ea8000c1e1d00 */
[----:B------:R4:W5:Y:S01]  /*0220*/  LDG.E.EL R2, desc[UR4][R4.64] ;  /* 0x0000000404027981 */ /* 0x000962000c2e1900 */
[----:B------:R-:W-:-:S04]  /*0230*/  IMAD.WIDE R28, R13, 0x4, R28 ;  /* 0x000000040d1c7825 */ /* 0x000fc800078e021c */
[----:B------:R-:W-:Y:S01]  /*0240*/  IMAD.WIDE R22, R13, 0x4, R22 ;  /* 0x000000040d167825 */ /* 0x000fe200078e0216 */
[----:B------:R-:W2:Y:S03]  /*0250*/  LDG.E.EL R15, desc[UR4][R28.64] ;  /* 0x000000041c0f7981 */ /* 0x000ea6000c2e1900 */
[C---:B0---4-:R-:W-:Y:S01]  /*0260*/  IMAD.WIDE R4, R21.reuse, 0x4, R24 ;  /* 0x0000000415047825 */ /* 0x051fe200078e0218 */
[----:B------:R-:W4:Y:S03]  /*0270*/  LDG.E.EL R12, desc[UR4][R22.64] ;  /* 0x00000004160c7981 */ /* 0x000f26000c2e1900 */
[----:B-1----:R-:W-:Y:S01]  /*0280*/  IMAD.WIDE R20, R21, 0x4, R18 ;  /* 0x0000000415147825 */ /* 0x002fe200078e0212 */
[----:B------:R-:W2:Y:S05]  /*0290*/  LDG.E.EL R16, desc[UR4][R4.64] ;  /* 0x0000000404107981 */ /* 0x000eaa000c2e1900 */
[----:B------:R-:W2:Y:S04]  /*02a0*/  LDG.E.EL R21, desc[UR4][R20.64] ;  /* 0x0000000414157981 */ /* 0x000ea8000c2e1900 */
[----:B------:R-:W2:Y:S01]  /*02b0*/  LDG.E.128 R4, desc[UR4][R26.64+0x800] ;  /* 0x000800041a047981 */ /* 0x000ea2000c1e1d00 */
[----:B------:R-:W-:-:S04]  /*02c0*/  IMAD.WIDE R24, R13, 0x4, R24 ;  /* 0x000000040d187825 */ /* 0x000fc800078e0218 */
[----:B------:R-:W-:Y:S02]  /*02d0*/  IMAD.WIDE R18, R13, 0x4, R18 ;  /* 0x000000040d127825 */ /* 0x000fe400078e0212 */
[----:B------:R-:W2:Y:S04]  /*02e0*/  LDG.E.EL R24, desc[UR4][R24.64] ;  /* 0x0000000418187981 */ /* 0x000ea8000c2e1900 */
[----:B------:R0:W4:Y:S02]  /*02f0*/  LDG.E.EL R13, desc[UR4][R18.64] ;  /* 0x00000004120d7981 */ /* 0x000124000c2e1900 */
[----:B0-----:R-:W-:Y:S01]  /*0300*/  HFMA2.MMA R19, -RZ, RZ, 1.625, 0 ;  /* 0x3e800000ff137435 */ /* 0x001fe200000001ff */
[----:B---3--:R-:W-:-:S04]  /*0310*/  FADD R14, R14, 9.9999997473787516356e-06 ;  /* 0x3727c5ac0e0e7421 */ /* 0x008fc80000000000 */
[----:B------:R-:W0:Y:S01]  /*0320*/  MUFU.SQRT R20, R14 ;  /* 0x0000000e00147308 */ /* 0x000e220000002000 */
[----:B------:R-:W-:-:S07]  /*0330*/  FADD R17, R17, 9.9999997473787516356e-06 ;  /* 0x3727c5ac11117421 */ /* 0x000fce0000000000 */
[----:B------:R-:W1:Y:S01]  /*0340*/  MUFU.SQRT R28, R17 ;  /* 0x00000011001c7308 */ /* 0x000e620000002000 */
[C---:B0-----:R-:W-:Y:S02]  /*0350*/  FSETP.GT.AND P0, PT, R20.reuse, 8.50705917302346158658e+37, PT ;  /* 0x7e8000001400780b */ /* 0x041fe40003f04000 */
[----:B------:R-:W-:Y:S02]  /*0360*/  FSETP.GEU.AND P2, PT, R20, 1.175494350822287508e-38, PT ;  /* 0x008000001400780b */ /* 0x000fe40003f4e000 */
[C---:B-1----:R-:W-:Y:S02]  /*0370*/  FSETP.GT.AND P1, PT, R28.reuse, 8.50705917302346158658e+37, PT ;  /* 0x7e8000001c00780b */ /* 0x042fe40003f24000 */
[----:B------:R-:W-:-:S07]  /*0380*/  FSETP.GEU.AND P3, PT, R28, 1.175494350822287508e-38, PT ;  /* 0x008000001c00780b */ /* 0x000fce0003f6e000 */
[----:B------:R-:W-:-:S04]  /*0390*/  @P0 FMUL R20, R20, 0.25 ;  /* 0x3e80000014140820 */ /* 0x000fc80000400000 */
[----:B------:R-:W-:Y:S01]  /*03a0*/  @!P2 FMUL R20, R20, 16777216 ;  /* 0x4b8000001414a820 */ /* 0x000fe20000400000 */
[----:B------:R-:W-:-:S05]  /*03b0*/  @P1 FMUL R28, R28, 0.25 ;  /* 0x3e8000001c1c1820 */ /* 0x000fca0000400000 */
[----:B------:R-:W0:Y:S01]  /*03c0*/  MUFU.RCP R20, R20 ;  /* 0x0000001400147308 */ /* 0x000e220000001000 */
[----:B------:R-:W-:Y:S01]  /*03d0*/  @!P3 FMUL R28, R28, 16777216 ;  /* 0x4b8000001c1cb820 */ /* 0x000fe20000400000 */
[----:B------:R-:W-:-:S06]  /*03e0*/  FSEL R17, R19, 1, P0 ;  /* 0x3f80000013117808 */ /* 0x000fcc0000000000 */
[----:B------:R1:W3:Y:S01]  /*03f0*/  MUFU.RCP R14, R28 ;  /* 0x0000001c000e7308 */ /* 0x0002e20000001000 */
[----:B------:R-:W-:Y:S01]  /*0400*/  FSEL R19, R19, 1, P1 ;  /* 0x3f80000013137808 */ /* 0x000fe20000800000 */
[----:B------:R-:W-:Y:S01]  /*0410*/  @!P2 FMUL R17, R17, 16777216 ;  /* 0x4b8000001111a820 */ /* 0x000fe20000400000 */
[--C-:B--2---:R-:W-:Y:S01]  /*0420*/  FADD R9, R9, R3.reuse ;  /* 0x0000000309097221 */ /* 0x104fe20000000000 */
[----:B-1----:R-:W1:Y:S01]  /*0430*/  LDC.64 R28, c[0x0][0x240] ;  /* 0x00009000ff1c7b82 */ /* 0x002e620000000a00 */
[--C-:B------:R-:W-:Y:S01]  /*0440*/  FADD R8, R8, R3.reuse ;  /* 0x0000000308087221 */ /* 0x100fe20000000000 */
[--C-:B------:R-:W-:Y:S01]  /*0450*/  FADD R10, R10, R3.reuse ;  /* 0x000000030a0a7221 */ /* 0x100fe20000000000 */
[----:B0-----:R-:W-:Y:S01]  /*0460*/  FMUL R17, R20, R17 ;  /* 0x0000001114117220 */ /* 0x001fe20000400000 */
[----:B------:R-:W-:Y:S01]  /*0470*/  FADD R11, R11, R3 ;  /* 0x000000030b0b7221 */ /* 0x000fe20000000000 */
[----:B------:R-:W-:Y:S01]  /*0480*/  @!P3 FMUL R19, R19, 16777216 ;  /* 0x4b8000001313b820 */ /* 0x000fe20000400000 */
[C---:B-----5:R-:W-:Y:S01]  /*0490*/  FADD R20, -R2.reuse, R9 ;  /* 0x0000000902147221 */ /* 0x060fe20000000100 */
[C---:B------:R-:W-:Y:S01]  /*04a0*/  FADD R18, -R2.reuse, R8 ;  /* 0x0000000802127221 */ /* 0x040fe20000000100 */
[C---:B------:R-:W-:Y:S01]  /*04b0*/  FADD R22, -R2.reuse, R10 ;  /* 0x0000000a02167221 */ /* 0x040fe20000000100 */
[----:B------:R-:W-:Y:S01]  /*04c0*/  FADD R2, -R2, R11 ;  /* 0x0000000b02027221 */ /* 0x000fe20000000100 */
[----:B---3--:R-:W-:Y:S01]  /*04d0*/  FMUL R14, R14, R19 ;  /* 0x000000130e0e7220 */ /* 0x008fe20000400000 */
[C---:B------:R-:W-:Y:S01]  /*04e0*/  FMUL R3, R17.reuse, R20 ;  /* 0x0000001411037220 */ /* 0x040fe20000400000 */
[----:B------:R-:W-:Y:S01]  /*04f0*/  FMUL R19, R17, R18 ;  /* 0x0000001211137220 */ /* 0x000fe20000400000 */
[--C-:B------:R-:W-:Y:S01]  /*0500*/  FADD R5, R5, R15.reuse ;  /* 0x0000000f05057221 */ /* 0x100fe20000000000 */
[--C-:B------:R-:W-:Y:S01]  /*0510*/  FADD R7, R7, R15.reuse ;  /* 0x0000000f07077221 */ /* 0x100fe20000000000 */
[--C-:B------:R-:W-:Y:S01]  /*0520*/  FADD R4, R4, R15.reuse ;  /* 0x0000000f04047221 */ /* 0x100fe20000000000 */
[----:B------:R-:W-:Y:S01]  /*0530*/  FADD R6, R6, R15 ;  /* 0x0000000f06067221 */ /* 0x000fe20000000000 */
[C---:B------:R-:W-:Y:S01]  /*0540*/  FMUL R20, R17.reuse, R22 ;  /* 0x0000001611147220 */ /* 0x040fe20000400000 */
[----:B------:R-:W-:Y:S01]  /*0550*/  FMUL R18, R17, R2 ;  /* 0x0000000211127220 */ /* 0x000fe20000400000 */
[C-C-:B------:R-:W-:Y:S01]  /*0560*/  FFMA R2, R16.reuse, R3, R21.reuse ;  /* 0x0000000310027223 */ /* 0x140fe20000000015 */
[----:B------:R-:W-:Y:S01]  /*0570*/  FFMA R3, R16, R19, R21 ;  /* 0x0000001310037223 */ /* 0x000fe20000000015 */
[C---:B----4-:R-:W-:Y:S01]  /*0580*/  FADD R17, -R12.reuse, R5 ;  /* 0x000000050c117221 */ /* 0x050fe20000000100 */
[C---:B------:R-:W-:Y:S01]  /*0590*/  FADD R23, -R12.reuse, R7 ;  /* 0x000000070c177221 */ /* 0x040fe20000000100 */
[C---:B------:R-:W-:Y:S01]  /*05a0*/  FADD R15, -R12.reuse, R4 ;  /* 0x000000040c0f7221 */ /* 0x040fe20000000100 */
[----:B------:R-:W-:Y:S01]  /*05b0*/  FADD R19, -R12, R6 ;  /* 0x000000060c137221 */ /* 0x000fe20000000100 */
[C-C-:B------:R-:W-:Y:S01]  /*05c0*/  FFMA R20, R16.reuse, R20, R21.reuse ;  /* 0x0000001410147223 */ /* 0x140fe20000000015 */
[----:B------:R-:W-:Y:S01]  /*05d0*/  FFMA R21, R16, R18, R21 ;  /* 0x0000001210157223 */ /* 0x000fe20000000015 */
[C---:B------:R-:W-:Y:S01]  /*05e0*/  FMUL R17, R14.reuse, R17 ;  /* 0x000000110e117220 */ /* 0x040fe20000400000 */
[C---:B------:R-:W-:Y:S01]  /*05f0*/  FMUL R12, R14.reuse, R23 ;  /* 0x000000170e0c7220 */ /* 0x040fe20000400000 */
[C---:B------:R-:W-:Y:S01]  /*0600*/  FMUL R16, R14.reuse, R15 ;  /* 0x0000000f0e107220 */ /* 0x040fe20000400000 */
[----:B------:R-:W-:Y:S01]  /*0610*/  FMUL R14, R14, R19 ;  /* 0x000000130e0e7220 */ /* 0x000fe20000400000 */
[----:B-1----:R-:W-:-:S04]  /*0620*/  IMAD.WIDE R28, R0, 0x4, R28 ;  /* 0x00000004001c7825 */ /* 0x002fc800078e021c */
[C-C-:B------:R-:W-:Y:S01]  /*0630*/  FFMA R22, R24.reuse, R17, R13.reuse ;  /* 0x0000001118167223 */ /* 0x140fe2000000000d */
[C-C-:B------:R-:W-:Y:S01]  /*0640*/  FFMA R25, R24.reuse, R16, R13.reuse ;  /* 0x0000001018197223 */ /* 0x140fe2000000000d */
[C-C-:B------:R-:W-:Y:S01]  /*0650*/  FFMA R23, R24.reuse, R14, R13.reuse ;  /* 0x0000000e18177223 */ /* 0x140fe2000000000d */
[----:B------:R-:W-:Y:S01]  /*0660*/  FFMA R24, R24, R12, R13 ;  /* 0x0000000c18187223 */ /* 0x000fe2000000000d */
[----:B------:R-:W2:Y:S04]  /*0670*/  LDG.E.128 R16, desc[UR4][R28.64] ;  /* 0x000000041c107981 */ /* 0x000ea8000c1e1d00 */
[----:B------:R-:W3:Y:S01]  /*0680*/  LDG.E.128 R12, desc[UR4][R28.64+0x800] ;  /* 0x000800041c0c7981 */ /* 0x000ee2000c1e1d00 */
[----:B------:R-:W-:-:S04]  /*0690*/  FSETP.GEU.AND P0, PT, R25, RZ, PT ;  /* 0x000000ff1900720b */ /* 0x000fc80003f0e000 */
[----:B------:R-:W-:Y:S02]  /*06a0*/  FSEL R25, R25, RZ, P0 ;  /* 0x000000ff19197208 */ /* 0x000fe40000000000 */
[----:B------:R-:W-:Y:S02]  /*06b0*/  FSETP.GEU.AND P0, PT, R21, RZ, PT ;  /* 0x000000ff1500720b */ /* 0x000fe40003f0e000 */
[----:B------:R-:W-:Y:S02]  /*06c0*/  FSETP.GEU.AND P1, PT, R20, RZ, PT ;  /* 0x000000ff1400720b */ /* 0x000fe40003f2e000 */
[----:B------:R-:W-:-:S04]  /*06d0*/  FSETP.GEU.AND P2, PT, R22, RZ, PT ;  /* 0x000000ff1600720b */ /* 0x000fc80003f4e000 */
[----:B------:R-:W-:Y:S01]  /*06e0*/  FSEL R22, R22, RZ, P2 ;  /* 0x000000ff16167208 */ /* 0x000fe20001000000 */
[----:B------:R-:W-:Y:S04]  /*06f0*/  STG.E.128 desc[UR4][R26.64], R8 ;  /* 0x000000081a007986 */ /* 0x000fe8000c101d04 */
[----:B------:R-:W-:Y:S01]  /*0700*/  STG.E.128 desc[UR4][R26.64+0x800], R4 ;  /* 0x000800041a007986 */ /* 0x000fe2000c101d04 */
[----:B---3--:R-:W-:Y:S01]  /*0710*/  FADD R12, R12, R25 ;  /* 0x000000190c0c7221 */ /* 0x008fe20000000000 */
[----:B------:R-:W-:Y:S02]  /*0720*/  FSEL R25, R21, RZ, P0 ;  /* 0x000000ff15197208 */ /* 0x000fe40000000000 */
[----:B------:R-:W-:-:S05]  /*0730*/  FSEL R21, R20, RZ, P1 ;  /* 0x000000ff14157208 */ /* 0x000fca0000800000 */
[----:B--2---:R-:W-:Y:S02]  /*0740*/  FADD R18, R18, R21 ;  /* 0x0000001512127221 */ /* 0x004fe40000000000 */
[----:B------:R-:W0:Y:S01]  /*0750*/  LDC.64 R20, c[0x0][0x248] ;  /* 0x00009200ff147b82 */ /* 0x000e220000000a00 */
[C---:B------:R-:W-:Y:S02]  /*0760*/  FSETP.GEU.AND P0, PT, R2.reuse, RZ, PT ;  /* 0x000000ff0200720b */ /* 0x040fe40003f0e000 */
[C---:B------:R-:W-:Y:S02]  /*0770*/  FSETP.GEU.AND P1, PT, R3.reuse, RZ, PT ;  /* 0x000000ff0300720b */ /* 0x040fe40003f2e000 */
[----:B------:R-:W-:Y:S02]  /*0780*/  FSEL R2, R2, RZ, P0 ;  /* 0x000000ff02027208 */ /* 0x000fe40000000000 */
[----:B------:R-:W-:Y:S02]  /*0790*/  FSEL R3, R3, RZ, P1 ;  /* 0x000000ff03037208 */ /* 0x000fe40000800000 */
[----:B------:R-:W-:-:S02]  /*07a0*/  FSETP.GEU.AND P1, PT, R23, RZ, PT ;  /* 0x000000ff1700720b */ /* 0x000fc40003f2e000 */
[C---:B------:R-:W-:Y:S02]  /*07b0*/  FSETP.GEU.AND P0, PT, R24.reuse, RZ, PT ;  /* 0x000000ff1800720b */ /* 0x040fe40003f0e000 */
[----:B------:R-:W-:Y:S02]  /*07c0*/  FSEL R23, R23, RZ, P1 ;  /* 0x000000ff17177208 */ /* 0x000fe40000800000 */
[----:B------:R-:W-:Y:S01]  /*07d0*/  FSEL R24, R24, RZ, P0 ;  /* 0x000000ff18187208 */ /* 0x000fe20000000000 */
[----:B------:R-:W-:Y:S01]  /*07e0*/  FADD R19, R19, R25 ;  /* 0x0000001913137221 */ /* 0x000fe20000000000 */
[----:B------:R-:W-:Y:S01]  /*07f0*/  FADD R17, R17, R2 ;  /* 0x0000000211117221 */ /* 0x000fe20000000000 */
[----:B------:R-:W-:Y:S01]  /*0800*/  FADD R16, R16, R3 ;  /* 0x0000000310107221 */ /* 0x000fe20000000000 */
[----:B------:R-:W-:Y:S01]  /*0810*/  FADD R13, R13, R22 ;  /* 0x000000160d0d7221 */ /* 0x000fe20000000000 */
[----:B------:R-:W-:Y:S01]  /*0820*/  FADD R14, R14, R23 ;  /* 0x000000170e0e7221 */ /* 0x000fe20000000000 */
[----:B------:R-:W-:Y:S01]  /*0830*/  FADD R15, R15, R24 ;  /* 0x000000180f0f7221 */ /* 0x000fe20000000000 */
[----:B0-----:R-:W-:-:S05]  /*0840*/  IMAD.WIDE R20, R0, 0x4, R20 ;  /* 0x0000000400147825 */ /* 0x001fca00078e0214 */
[----:B------:R-:W-:Y:S04]  /*0850*/  STG.E.128 desc[UR4][R20.64], R16 ;  /* 0x0000001014007986 */ /* 0x000fe8000c101d04 */
[----:B------:R-:W-:Y:S01]  /*0860*/  STG.E.128 desc[UR4][R20.64+0x800], R12 ;  /* 0x0008000c14007986 */ /* 0x000fe2000c101d04 */
[----:B------:R-:W-:Y:S05]  /*0870*/  EXIT ;  /* 0x000000000000794d */ /* 0x000fea0003800000 */
.L_x_0:
[----:B------:R-:W-:-:S00]  /*0880*/  BRA `(.L_x_0) ;  /* 0xfffffffc00fc7947 */ /* 0x000fc0000383ffff */
[----:B------:R-:W-:-:S00]  /*0890*/  NOP ;  /* 0x0000000000007918 */ /* 0x000fc00000000000 */
        /* <DEDUP_REMOVED lines=14> */
.L_x_1:


//--------------------- .nv.global.init           --------------------------
	.section	.nv.global.init,"aw",@progbits
.nv.global.init:
	.type		_$_str,@object
	.size		_$_str,(_$_str_$_2 - _$_str)
_$_str:
        /*0000*/ 	.byte	0x5f, 0x5f, 0x43, 0x55, 0x44, 0x41, 0x5f, 0x46, 0x54, 0x5a, 0x00
	.type		_$_str_$_2,@object
	.size		_$_str_$_2,(.L_1 - _$_str_$_2)
_$_str_$_2:
        /*000b*/ 	.byte	0x5f, 0x5f, 0x43, 0x55, 0x44, 0x41, 0x5f, 0x50, 0x52, 0x45, 0x43, 0x5f, 0x53, 0x51, 0x52, 0x54
        /*001b*/ 	.byte	0x00
.L_1:


//--------------------- .nv.constant0.triton_poi_fused__native_batch_norm_legit_no_training_add_convolution_relu_42 --------------------------
	.section	.nv.constant0.triton_poi_fused__native_batch_norm_legit_no_training_add_convolution_relu_42,"a",@progbits
	.sectionflags	@""
	.align	4
.nv.constant0.triton_poi_fused__native_batch_norm_legit_no_training_add_convolution_relu_42:
	.zero		596
